	.headerflags	@"EF_CUDA_TEXMODE_UNIFIED EF_CUDA_64BIT_ADDRESS EF_CUDA_ACCELERATORS EF_CUDA_SM90 EF_CUDA_VIRTUAL_SM(EF_CUDA_SM90)"
	.elftype	@"ET_EXEC"


//--------------------- .nv.info                  --------------------------
	.section	.nv.info,"",@"SHT_CUDA_INFO"
	.align	4


	//----- nvinfo : EIATTR_REGCOUNT
	.align		4
        /*0000*/ 	.byte	0x04, 0x2f
        /*0002*/ 	.short	(.L_1 - .L_0)
	.align		4
.L_0:
        /*0004*/ 	.word	index@(triton_poi_fused_add_3)
        /*0008*/ 	.word	0x0000000c


	//----- nvinfo : EIATTR_MIN_STACK_SIZE
	.align		4
.L_1:
        /*000c*/ 	.byte	0x04, 0x12
        /*000e*/ 	.short	(.L_3 - .L_2)
	.align		4
.L_2:
        /*0010*/ 	.word	index@(triton_poi_fused_add_3)
        /*0014*/ 	.word	0x00000000


	//----- nvinfo : EIATTR_FRAME_SIZE
	.align		4
.L_3:
        /*0018*/ 	.byte	0x04, 0x11
        /*001a*/ 	.short	(.L_5 - .L_4)
	.align		4
.L_4:
        /*001c*/ 	.word	index@(triton_poi_fused_add_3)
        /*0020*/ 	.word	0x00000000


	//----- nvinfo : EIATTR_MIN_STACK_SIZE
	.align		4
.L_5:
        /*0024*/ 	.byte	0x04, 0x12
        /*0026*/ 	.short	(.L_7 - .L_6)
	.align		4
.L_6:
        /*0028*/ 	.word	index@(triton_poi_fused_add_3)
        /*002c*/ 	.word	0x00000000
.L_7:


//--------------------- .nv.info.triton_poi_fused_add_3 --------------------------
	.section	.nv.info.triton_poi_fused_add_3,"",@"SHT_CUDA_INFO"
	.sectionflags	@""
	.align	4


	//----- nvinfo : EIATTR_CUDA_API_VERSION
	.align		4
        /*0000*/ 	.byte	0x04, 0x37
        /*0002*/ 	.short	(.L_9 - .L_8)
.L_8:
        /*0004*/ 	.word	0x0000007c


	//----- nvinfo : EIATTR_KPARAM_INFO
	.align		4
.L_9:
        /*0008*/ 	.byte	0x04, 0x17
        /*000a*/ 	.short	(.L_11 - .L_10)
.L_10:
        /*000c*/ 	.word	0x00000000
        /*0010*/ 	.short	0x0002
        /*0012*/ 	.short	0x0010
        /*0014*/ 	.byte	0x00, 0xf0, 0x11, 0x00


	//----- nvinfo : EIATTR_KPARAM_INFO
	.align		4
.L_11:
        /*0018*/ 	.byte	0x04, 0x17
        /*001a*/ 	.short	(.L_13 - .L_12)
.L_12:
        /*001c*/ 	.word	0x00000000
        /*0020*/ 	.short	0x0001
        /*0022*/ 	.short	0x0008
        /*0024*/ 	.byte	0x00, 0xf4, 0x21, 0x00


	//----- nvinfo : EIATTR_KPARAM_INFO
	.align		4
.L_13:
        /*0028*/ 	.byte	0x04, 0x17
        /*002a*/ 	.short	(.L_15 - .L_14)
.L_14:
        /*002c*/ 	.word	0x00000000
        /*0030*/ 	.short	0x0000
        /*0032*/ 	.short	0x0000
        /*0034*/ 	.byte	0x00, 0xf4, 0x21, 0x00


	//----- nvinfo : EIATTR_SPARSE_MMA_MASK
	.align		4
.L_15:
        /*0038*/ 	.byte	0x03, 0x50
        /*003a*/ 	.short	0x0000


	//----- nvinfo : EIATTR_MAXREG_COUNT
	.align		4
        /*003c*/ 	.byte	0x03, 0x1b
        /*003e*/ 	.short	0x00ff


	//----- nvinfo : EIATTR_EXIT_INSTR_OFFSETS
	.align		4
        /*0040*/ 	.byte	0x04, 0x1c
        /*0042*/ 	.short	(.L_17 - .L_16)


	//   ....[0]....
.L_16:
        /*0044*/ 	.word	0x00000170


	//   ....[1]....
        /*0048*/ 	.word	0x00000190


	//----- nvinfo : EIATTR_REQNTID
	.align		4
.L_17:
        /*004c*/ 	.byte	0x04, 0x10
        /*004e*/ 	.short	(.L_19 - .L_18)
.L_18:
        /*0050*/ 	.word	0x00000080
        /*0054*/ 	.word	0x00000001
        /*0058*/ 	.word	0x00000001


	//----- nvinfo : EIATTR_CBANK_PARAM_SIZE
	.align		4
.L_19:
        /*005c*/ 	.byte	0x03, 0x19
        /*005e*/ 	.short	0x0014


	//----- nvinfo : EIATTR_PARAM_CBANK
	.align		4
        /*0060*/ 	.byte	0x04, 0x0a
        /*0062*/ 	.short	(.L_21 - .L_20)
	.align		4
.L_20:
        /*0064*/ 	.word	index@(.nv.constant0.triton_poi_fused_add_3)
        /*0068*/ 	.short	0x0210
        /*006a*/ 	.short	0x0014


	//----- nvinfo : EIATTR_SW_WAR
	.align		4
.L_21:
        /*006c*/ 	.byte	0x04, 0x36
        /*006e*/ 	.short	(.L_23 - .L_22)
.L_22:
        /*0070*/ 	.word	0x00000008
.L_23:


//--------------------- .nv.callgraph             --------------------------
	.section	.nv.callgraph,"",@"SHT_CUDA_CALLGRAPH"
	.align	4
	.sectionentsize	8
	.align		4
        /*0000*/ 	.word	0x00000000
	.align		4
        /*0004*/ 	.word	0xffffffff
	.align		4
        /*0008*/ 	.word	0x00000000
	.align		4
        /*000c*/ 	.word	0xfffffffe
	.align		4
        /*0010*/ 	.word	0x00000000
	.align		4
        /*0014*/ 	.word	0xfffffffd
	.align		4
        /*0018*/ 	.word	0x00000000
	.align		4
        /*001c*/ 	.word	0xfffffffc


//--------------------- .text.triton_poi_fused_add_3 --------------------------
	.section	.text.triton_poi_fused_add_3,"ax",@progbits
	.align	128
        .global         triton_poi_fused_add_3
        .type           triton_poi_fused_add_3,@function
        .size           triton_poi_fused_add_3,(.L_x_1 - triton_poi_fused_add_3)
        .other          triton_poi_fused_add_3,@"STO_CUDA_ENTRY STV_DEFAULT"
triton_poi_fused_add_3:
.text.triton_poi_fused_add_3:
[----:B------:R-:W0:Y:S02]  /*0000*/  LDC R1, c[0x0][0x28] ;  /* 0x00000a00ff017b82 */ /* 0x000e240000000800 */
[----:B------:R-:W1:Y:S01]  /*0010*/  S2R R0, SR_TID.X ;  /* 0x0000000000007919 */ /* 0x000e620000002100 */
[----:B------:R-:W2:Y:S01]  /*0020*/  LDC.64 R2, c[0x0][0x210] ;  /* 0x00008400ff027b82 */ /* 0x000ea20000000a00 */
[----:B------:R-:W-:Y:S01]  /*0030*/  ULDC.64 UR4, c[0x0][0x208] ;  /* 0x0000820000047ab9 */ /* 0x000fe20000000a00 */
[----:B------:R-:W3:Y:S06]  /*0040*/  S2R R7, SR_CTAID.X ;  /* 0x0000000000077919 */ /* 0x000eec0000002500 */
[----:B------:R-:W4:Y:S01]  /*0050*/  LDC.64 R4, c[0x0][0x218] ;  /* 0x00008600ff047b82 */ /* 0x000f220000000a00 */
[----:B-1----:R-:W-:Y:S01]  /*0060*/  IMAD.SHL.U32 R0, R0, 0x2, RZ ;  /* 0x0000000200007824 */ /* 0x002fe200078e00ff */
[----:B---3--:R-:W-:-:S04]  /*0070*/  SHF.R.S32.HI R6, RZ, 0x17, R7 ;  /* 0x00000017ff067819 */ /* 0x008fc80000011407 */
[----:B------:R-:W-:-:S05]  /*0080*/  LOP3.LUT R0, R0, 0xfe, RZ, 0xc0, !PT ;  /* 0x000000fe00007812 */ /* 0x000fca00078ec0ff */
[----:B------:R-:W-:Y:S01]  /*0090*/  IMAD R7, R7, 0x100, R0 ;  /* 0x0000010007077824 */ /* 0x000fe200078e0200 */
[----:B------:R-:W-:-:S03]  /*00a0*/  SGXT R0, R6, 0x1 ;  /* 0x000000010600781a */ /* 0x000fc60000000200 */
[C---:B--2---:R-:W-:Y:S01]  /*00b0*/  IMAD.WIDE R2, R7.reuse, 0x4, R2 ;  /* 0x0000000407027825 */ /* 0x044fe200078e0202 */
[----:B------:R-:W-:Y:S02]  /*00c0*/  LEA.HI R0, R0, R7, RZ, 0x2 ;  /* 0x0000000700007211 */ /* 0x000fe400078f10ff */
[----:B------:R-:W-:Y:S02]  /*00d0*/  ISETP.GE.AND P0, PT, R7, 0x100, PT ;  /* 0x000001000700780c */ /* 0x000fe40003f06270 */
[----:B------:R-:W-:-:S05]  /*00e0*/  LOP3.LUT R0, R0, 0xfffffffc, RZ, 0xc0, !PT ;  /* 0xfffffffc00007812 */ /* 0x000fca00078ec0ff */
[----:B------:R-:W-:Y:S01]  /*00f0*/  IMAD.IADD R9, R7, 0x1, -R0 ;  /* 0x0000000107097824 */ /* 0x000fe200078e0a00 */
[----:B------:R-:W-:-:S03]  /*0100*/  CS2R R6, SRZ ;  /* 0x0000000000067805 */ /* 0x000fc6000001ff00 */
[----:B----4-:R-:W-:Y:S01]  /*0110*/  IMAD.WIDE R4, R9, 0x4, R4 ;  /* 0x0000000409047825 */ /* 0x010fe200078e0204 */
[----:B------:R-:W-:Y:S02]  /*0120*/  CS2R R8, SRZ ;  /* 0x0000000000087805 */ /* 0x000fe4000001ff00 */
[----:B------:R-:W2:Y:S04]  /*0130*/  @!P0 LDG.E.64 R6, desc[UR4][R2.64] ;  /* 0x0000000402068981 */ /* 0x000ea8000c1e1b00 */
[----:B------:R-:W2:Y:S02]  /*0140*/  @!P0 LDG.E.EL.64 R8, desc[UR4][R4.64+0x10] ;  /* 0x0000100404088981 */ /* 0x000ea4000c2e1b00 */
[----:B--2---:R-:W-:Y:S01]  /*0150*/  FADD R6, R8, R6 ;  /* 0x0000000608067221 */ /* 0x004fe20000000000 */
[----:B------:R-:W-:Y:S01]  /*0160*/  FADD R7, R9, R7 ;  /* 0x0000000709077221 */ /* 0x000fe20000000000 */
[----:B------:R-:W-:Y:S06]  /*0170*/  @P0 EXIT ;  /* 0x000000000000094d */ /* 0x000fec0003800000 */
[----:B------:R-:W-:Y:S01]  /*0180*/  STG.E.64 desc[UR4][R2.64], R6 ;  /* 0x0000000602007986 */ /* 0x000fe2000c101b04 */
[----:B------:R-:W-:Y:S05]  /*0190*/  EXIT ;  /* 0x000000000000794d */ /* 0x000fea0003800000 */
.L_x_0:
[----:B------:R-:W-:-:S00]  /*01a0*/  BRA `(.L_x_0) ;  /* 0xfffffffc00fc7947 */ /* 0x000fc0000383ffff */
[----:B------:R-:W-:-:S00]  /*01b0*/  NOP ;  /* 0x0000000000007918 */ /* 0x000fc00000000000 */
        /* <DEDUP_REMOVED lines=12> */
.L_x_1:


//--------------------- .nv.constant0.triton_poi_fused_add_3 --------------------------
	.section	.nv.constant0.triton_poi_fused_add_3,"a",@progbits
	.sectionflags	@""
	.align	4
.nv.constant0.triton_poi_fused_add_3:
	.zero		548
